	.headerflags	@"EF_CUDA_TEXMODE_UNIFIED EF_CUDA_64BIT_ADDRESS EF_CUDA_ACCELERATORS EF_CUDA_SM90 EF_CUDA_VIRTUAL_SM(EF_CUDA_SM90)"
	.elftype	@"ET_EXEC"


//--------------------- .nv.info                  --------------------------
	.section	.nv.info,"",@"SHT_CUDA_INFO"
	.align	4


	//----- nvinfo : EIATTR_REGCOUNT
	.align		4
        /*0000*/ 	.byte	0x04, 0x2f
        /*0002*/ 	.short	(.L_3 - .L_2)
	.align		4
.L_2:
        /*0004*/ 	.word	index@(triton_poi_fused__native_batch_norm_legit_no_training_relu_6)
        /*0008*/ 	.word	0x00000026


	//----- nvinfo : EIATTR_MIN_STACK_SIZE
	.align		4
.L_3:
        /*000c*/ 	.byte	0x04, 0x12
        /*000e*/ 	.short	(.L_5 - .L_4)
	.align		4
.L_4:
        /*0010*/ 	.word	index@(triton_poi_fused__native_batch_norm_legit_no_training_relu_6)
        /*0014*/ 	.word	0x00000000


	//----- nvinfo : EIATTR_FRAME_SIZE
	.align		4
.L_5:
        /*0018*/ 	.byte	0x04, 0x11
        /*001a*/ 	.short	(.L_7 - .L_6)
	.align		4
.L_6:
        /*001c*/ 	.word	index@(triton_poi_fused__native_batch_norm_legit_no_training_relu_6)
        /*0020*/ 	.word	0x00000000


	//----- nvinfo : EIATTR_MIN_STACK_SIZE
	.align		4
.L_7:
        /*0024*/ 	.byte	0x04, 0x12
        /*0026*/ 	.short	(.L_9 - .L_8)
	.align		4
.L_8:
        /*0028*/ 	.word	index@(triton_poi_fused__native_batch_norm_legit_no_training_relu_6)
        /*002c*/ 	.word	0x00000000
.L_9:


//--------------------- .nv.info.triton_poi_fused__native_batch_norm_legit_no_training_relu_6 --------------------------
	.section	.nv.info.triton_poi_fused__native_batch_norm_legit_no_training_relu_6,"",@"SHT_CUDA_INFO"
	.sectionflags	@""
	.align	4


	//----- nvinfo : EIATTR_CUDA_API_VERSION
	.align		4
        /*0000*/ 	.byte	0x04, 0x37
        /*0002*/ 	.short	(.L_11 - .L_10)
.L_10:
        /*0004*/ 	.word	0x0000007c


	//----- nvinfo : EIATTR_KPARAM_INFO
	.align		4
.L_11:
        /*0008*/ 	.byte	0x04, 0x17
        /*000a*/ 	.short	(.L_13 - .L_12)
.L_12:
        /*000c*/ 	.word	0x00000000
        /*0010*/ 	.short	0x0007
        /*0012*/ 	.short	0x0034
        /*0014*/ 	.byte	0x00, 0xf0, 0x11, 0x00


	//----- nvinfo : EIATTR_KPARAM_INFO
	.align		4
.L_13:
        /*0018*/ 	.byte	0x04, 0x17
        /*001a*/ 	.short	(.L_15 - .L_14)
.L_14:
        /*001c*/ 	.word	0x00000000
        /*0020*/ 	.short	0x0006
        /*0022*/ 	.short	0x0030
        /*0024*/ 	.byte	0x00, 0xf0, 0x11, 0x00


	//----- nvinfo : EIATTR_KPARAM_INFO
	.align		4
.L_15:
        /*0028*/ 	.byte	0x04, 0x17
        /*002a*/ 	.short	(.L_17 - .L_16)
.L_16:
        /*002c*/ 	.word	0x00000000
        /*0030*/ 	.short	0x0005
        /*0032*/ 	.short	0x0028
        /*0034*/ 	.byte	0x00, 0xf4, 0x21, 0x00


	//----- nvinfo : EIATTR_KPARAM_INFO
	.align		4
.L_17:
        /*0038*/ 	.byte	0x04, 0x17
        /*003a*/ 	.short	(.L_19 - .L_18)
.L_18:
        /*003c*/ 	.word	0x00000000
        /*0040*/ 	.short	0x0004
        /*0042*/ 	.short	0x0020
        /*0044*/ 	.byte	0x00, 0xf4, 0x21, 0x00


	//----- nvinfo : EIATTR_KPARAM_INFO
	.align		4
.L_19:
        /*0048*/ 	.byte	0x04, 0x17
        /*004a*/ 	.short	(.L_21 - .L_20)
.L_20:
        /*004c*/ 	.word	0x00000000
        /*0050*/ 	.short	0x0003
        /*0052*/ 	.short	0x0018
        /*0054*/ 	.byte	0x00, 0xf4, 0x21, 0x00


	//----- nvinfo : EIATTR_KPARAM_INFO
	.align		4
.L_21:
        /*0058*/ 	.byte	0x04, 0x17
        /*005a*/ 	.short	(.L_23 - .L_22)
.L_22:
        /*005c*/ 	.word	0x00000000
        /*0060*/ 	.short	0x0002
        /*0062*/ 	.short	0x0010
        /*0064*/ 	.byte	0x00, 0xf4, 0x21, 0x00


	//----- nvinfo : EIATTR_KPARAM_INFO
	.align		4
.L_23:
        /*0068*/ 	.byte	0x04, 0x17
        /*006a*/ 	.short	(.L_25 - .L_24)
.L_24:
        /*006c*/ 	.word	0x00000000
        /*0070*/ 	.short	0x0001
        /*0072*/ 	.short	0x0008
        /*0074*/ 	.byte	0x00, 0xf4, 0x21, 0x00


	//----- nvinfo : EIATTR_KPARAM_INFO
	.align		4
.L_25:
        /*0078*/ 	.byte	0x04, 0x17
        /*007a*/ 	.short	(.L_27 - .L_26)
.L_26:
        /*007c*/ 	.word	0x00000000
        /*0080*/ 	.short	0x0000
        /*0082*/ 	.short	0x0000
        /*0084*/ 	.byte	0x00, 0xf4, 0x21, 0x00


	//----- nvinfo : EIATTR_SPARSE_MMA_MASK
	.align		4
.L_27:
        /*0088*/ 	.byte	0x03, 0x50
        /*008a*/ 	.short	0x0000


	//----- nvinfo : EIATTR_MAXREG_COUNT
	.align		4
        /*008c*/ 	.byte	0x03, 0x1b
        /*008e*/ 	.short	0x00ff


	//----- nvinfo : EIATTR_EXIT_INSTR_OFFSETS
	.align		4
        /*0090*/ 	.byte	0x04, 0x1c
        /*0092*/ 	.short	(.L_29 - .L_28)


	//   ....[0]....
.L_28:
        /*0094*/ 	.word	0x000012f0


	//   ....[1]....
        /*0098*/ 	.word	0x00001390


	//----- nvinfo : EIATTR_REQNTID
	.align		4
.L_29:
        /*009c*/ 	.byte	0x04, 0x10
        /*009e*/ 	.short	(.L_31 - .L_30)
.L_30:
        /*00a0*/ 	.word	0x00000080
        /*00a4*/ 	.word	0x00000001
        /*00a8*/ 	.word	0x00000001


	//----- nvinfo : EIATTR_CBANK_PARAM_SIZE
	.align		4
.L_31:
        /*00ac*/ 	.byte	0x03, 0x19
        /*00ae*/ 	.short	0x0038


	//----- nvinfo : EIATTR_PARAM_CBANK
	.align		4
        /*00b0*/ 	.byte	0x04, 0x0a
        /*00b2*/ 	.short	(.L_33 - .L_32)
	.align		4
.L_32:
        /*00b4*/ 	.word	index@(.nv.constant0.triton_poi_fused__native_batch_norm_legit_no_training_relu_6)
        /*00b8*/ 	.short	0x0210
        /*00ba*/ 	.short	0x0038


	//----- nvinfo : EIATTR_SW_WAR
	.align		4
.L_33:
        /*00bc*/ 	.byte	0x04, 0x36
        /*00be*/ 	.short	(.L_35 - .L_34)
.L_34:
        /*00c0*/ 	.word	0x00000008
.L_35:


//--------------------- .nv.callgraph             --------------------------
	.section	.nv.callgraph,"",@"SHT_CUDA_CALLGRAPH"
	.align	4
	.sectionentsize	8
	.align		4
        /*0000*/ 	.word	0x00000000
	.align		4
        /*0004*/ 	.word	0xffffffff
	.align		4
        /*0008*/ 	.word	0x00000000
	.align		4
        /*000c*/ 	.word	0xfffffffe
	.align		4
        /*0010*/ 	.word	0x00000000
	.align		4
        /*0014*/ 	.word	0xfffffffd
	.align		4
        /*0018*/ 	.word	0x00000000
	.align		4
        /*001c*/ 	.word	0xfffffffc


//--------------------- .nv.constant4             --------------------------
	.section	.nv.constant4,"a",@progbits
	.align	8
	.align		8
.nv.constant4:
        /*0000*/ 	.dword	_$_str
	.align		8
        /*0008*/ 	.dword	_$_str_$_2


//--------------------- .text.triton_poi_fused__native_batch_norm_legit_no_training_relu_6 --------------------------
	.section	.text.triton_poi_fused__native_batch_norm_legit_no_training_relu_6,"ax",@progbits
	.sectionflags	@"SHF_BARRIERS=1"
	.align	128
        .global         triton_poi_fused__native_batch_norm_legit_no_training_relu_6
        .type           triton_poi_fused__native_batch_norm_legit_no_training_relu_6,@function
        .size           triton_poi_fused__native_batch_norm_legit_no_training_relu_6,(.L_x_1 - triton_poi_fused__native_batch_norm_legit_no_training_relu_6)
        .other          triton_poi_fused__native_batch_norm_legit_no_training_relu_6,@"STO_CUDA_ENTRY STV_DEFAULT"
triton_poi_fused__native_batch_norm_legit_no_training_relu_6:
.text.triton_poi_fused__native_batch_norm_legit_no_training_relu_6:
[----:B------:R-:W0:Y:S01]  /*0000*/  LDC R1, c[0x0][0x28] ;  /* 0x00000a00ff017b82 */ /* 0x000e220000000800 */
[----:B------:R-:W1:Y:S07]  /*0010*/  S2R R2, SR_TID.X ;  /* 0x0000000000027919 */ /* 0x000e6e0000002100 */
[----:B------:R-:W2:Y:S01]  /*0020*/  LDC.64 R20, c[0x0][0x218] ;  /* 0x00008600ff147b82 */ /* 0x000ea20000000a00 */
[----:B------:R-:W-:Y:S02]  /*0030*/  CS2R R8, SRZ ;  /* 0x0000000000087805 */ /* 0x000fe4000001ff00 */
[----:B------:R-:W-:Y:S01]  /*0040*/  CS2R R10, SRZ ;  /* 0x00000000000a7805 */ /* 0x000fe2000001ff00 */
[----:B------:R-:W3:Y:S01]  /*0050*/  S2R R3, SR_CTAID.Y ;  /* 0x0000000000037919 */ /* 0x000ee20000002600 */
[----:B------:R-:W-:Y:S01]  /*0060*/  ULDC.64 UR6, c[0x0][0x208] ;  /* 0x0000820000067ab9 */ /* 0x000fe20000000a00 */
[----:B------:R-:W4:Y:S02]  /*0070*/  S2R R0, SR_CTAID.X ;  /* 0x0000000000007919 */ /* 0x000f240000002500 */
[----:B------:R-:W5:Y:S08]  /*0080*/  LDC.64 R32, c[0x0][0x210] ;  /* 0x00008400ff207b82 */ /* 0x000f700000000a00 */
[----:B------:R-:W2:Y:S01]  /*0090*/  LDC.64 R28, c[0x0][0x220] ;  /* 0x00008800ff1c7b82 */ /* 0x000ea20000000a00 */
[----:B-1----:R-:W-:-:S02]  /*00a0*/  SHF.L.U32 R4, R2, 0x2, RZ ;  /* 0x0000000202047819 */ /* 0x002fc400000006ff */
[----:B---3--:R-:W-:Y:S02]  /*00b0*/  SHF.L.U32 R3, R3, 0xa, RZ ;  /* 0x0000000a03037819 */ /* 0x008fe400000006ff */
[----:B------:R-:W-:Y:S02]  /*00c0*/  LOP3.LUT R4, R4, 0x1fc, RZ, 0xc0, !PT ;  /* 0x000001fc04047812 */ /* 0x000fe400078ec0ff */
[----:B----4-:R-:W-:Y:S02]  /*00d0*/  ISETP.GE.AND P2, PT, R0, 0x3c1, PT ;  /* 0x000003c10000780c */ /* 0x010fe40003f46270 */
[----:B------:R-:W-:Y:S02]  /*00e0*/  LOP3.LUT R5, R3, R4, RZ, 0xfc, !PT ;  /* 0x0000000403057212 */ /* 0x000fe400078efcff */
[----:B------:R-:W-:Y:S02]  /*00f0*/  LOP3.LUT R12, R3, 0x200, R4, 0xfe, !PT ;  /* 0x00000200030c7812 */ /* 0x000fe400078efe04 */
[C---:B------:R-:W-:Y:S01]  /*0100*/  ISETP.GE.AND P1, PT, R5.reuse, 0x600, PT ;  /* 0x000006000500780c */ /* 0x040fe20003f26270 */
[C---:B------:R-:W-:Y:S01]  /*0110*/  IMAD.HI R6, R5.reuse, 0x2aaaaaab, RZ ;  /* 0x2aaaaaab05067827 */ /* 0x040fe200078e02ff */
[----:B------:R-:W-:-:S03]  /*0120*/  ISETP.LT.AND P0, PT, R5, 0x600, !P2 ;  /* 0x000006000500780c */ /* 0x000fc60005701270 */
[----:B------:R-:W-:Y:S01]  /*0130*/  IMAD.HI R13, R12, 0x2aaaaaab, RZ ;  /* 0x2aaaaaab0c0d7827 */ /* 0x000fe200078e02ff */
[----:B------:R-:W-:-:S04]  /*0140*/  SHF.R.U32.HI R7, RZ, 0x1f, R6 ;  /* 0x0000001fff077819 */ /* 0x000fc80000011606 */
[----:B------:R-:W-:Y:S02]  /*0150*/  LEA.HI.SX32 R6, R6, R7, 0x1a ;  /* 0x0000000706067211 */ /* 0x000fe400078fd2ff */
[----:B------:R-:W-:-:S03]  /*0160*/  SHF.R.U32.HI R14, RZ, 0x1f, R13 ;  /* 0x0000001fff0e7819 */ /* 0x000fc6000001160d */
[----:B------:R-:W-:Y:S01]  /*0170*/  IMAD R27, R6, -0x180, R5 ;  /* 0xfffffe80061b7824 */ /* 0x000fe200078e0205 */
[----:B------:R-:W-:Y:S02]  /*0180*/  CS2R R4, SRZ ;  /* 0x0000000000047805 */ /* 0x000fe4000001ff00 */
[----:B------:R-:W-:Y:S01]  /*0190*/  LEA.HI.SX32 R14, R13, R14, 0x1a ;  /* 0x0000000e0d0e7211 */ /* 0x000fe200078fd2ff */
[----:B------:R-:W-:Y:S02]  /*01a0*/  IMAD R7, R0, 0x180, R27 ;  /* 0x0000018000077824 */ /* 0x000fe400078e021b */
[----:B--2---:R-:W-:-:S04]  /*01b0*/  IMAD.WIDE R16, R27, 0x4, R20 ;  /* 0x000000041b107825 */ /* 0x004fc800078e0214 */
[----:B------:R-:W-:Y:S01]  /*01c0*/  IMAD R19, R6, 0x5a180, R7 ;  /* 0x0005a18006137824 */ /* 0x000fe200078e0207 */
[----:B------:R-:W-:Y:S01]  /*01d0*/  CS2R R6, SRZ ;  /* 0x0000000000067805 */ /* 0x000fe2000001ff00 */
[----:B------:R1:W2:Y:S02]  /*01e0*/  @!P1 LDG.E.EL.128 R8, desc[UR6][R16.64] ;  /* 0x0000000610089981 */ /* 0x0002a4000c2e1d00 */
[----:B-----5:R-:W-:-:S05]  /*01f0*/  IMAD.WIDE R18, R19, 0x4, R32 ;  /* 0x0000000413127825 */ /* 0x020fca00078e0220 */
[----:B------:R3:W2:Y:S01]  /*0200*/  @P0 LDG.E.EL.128 R4, desc[UR6][R18.64] ;  /* 0x0000000612040981 */ /* 0x0006a2000c2e1d00 */
[----:B------:R-:W-:Y:S01]  /*0210*/  IMAD R25, R14, -0x180, R12 ;  /* 0xfffffe800e197824 */ /* 0x000fe200078e020c */
[----:B------:R-:W-:-:S03]  /*0220*/  ISETP.GE.AND P0, PT, R12, 0x600, PT ;  /* 0x000006000c00780c */ /* 0x000fc60003f06270 */
[----:B------:R-:W-:Y:S01]  /*0230*/  IMAD R13, R14, 0x5a180, R25 ;  /* 0x0005a1800e0d7824 */ /* 0x000fe200078e0219 */
[----:B------:R-:W-:-:S03]  /*0240*/  ISETP.LT.AND P2, PT, R12, 0x600, !P2 ;  /* 0x000006000c00780c */ /* 0x000fc60005741270 */
[----:B------:R-:W-:Y:S01]  /*0250*/  IMAD R13, R0, 0x180, R13 ;  /* 0x00000180000d7824 */ /* 0x000fe200078e020d */
[----:B------:R-:W-:Y:S02]  /*0260*/  CS2R R14, SRZ ;  /* 0x00000000000e7805 */ /* 0x000fe4000001ff00 */
[----:B-1----:R-:W-:Y:S02]  /*0270*/  CS2R R16, SRZ ;  /* 0x0000000000107805 */ /* 0x002fe4000001ff00 */
[----:B---3--:R-:W-:Y:S01]  /*0280*/  CS2R R18, SRZ ;  /* 0x0000000000127805 */ /* 0x008fe2000001ff00 */
[----:B------:R-:W-:Y:S01]  /*0290*/  IMAD.WIDE R32, R13, 0x4, R32 ;  /* 0x000000040d207825 */ /* 0x000fe200078e0220 */
[----:B------:R-:W-:Y:S02]  /*02a0*/  CS2R R12, SRZ ;  /* 0x00000000000c7805 */ /* 0x000fe4000001ff00 */
[----:B------:R-:W-:Y:S01]  /*02b0*/  CS2R R22, SRZ ;  /* 0x0000000000167805 */ /* 0x000fe2000001ff00 */
[----:B------:R-:W-:Y:S01]  /*02c0*/  IMAD.WIDE R34, R25, 0x4, R20 ;  /* 0x0000000419227825 */ /* 0x000fe200078e0214 */
[----:B------:R-:W-:-:S02]  /*02d0*/  CS2R R20, SRZ ;  /* 0x0000000000147805 */ /* 0x000fc4000001ff00 */
[----:B------:R-:W3:Y:S01]  /*02e0*/  @P2 LDG.E.EL.128 R12, desc[UR6][R32.64] ;  /* 0x00000006200c2981 */ /* 0x000ee2000c2e1d00 */
[----:B0-----:R-:W-:-:S03]  /*02f0*/  IMAD.WIDE R30, R27, 0x4, R28 ;  /* 0x000000041b1e7825 */ /* 0x001fc600078e021c */
[----:B------:R-:W3:Y:S04]  /*0300*/  @!P0 LDG.E.EL.128 R16, desc[UR6][R34.64] ;  /* 0x0000000622108981 */ /* 0x000ee8000c2e1d00 */
[----:B------:R-:W4:Y:S01]  /*0310*/  @!P1 LDG.E.EL.128 R20, desc[UR6][R30.64] ;  /* 0x000000061e149981 */ /* 0x000f22000c2e1d00 */
[----:B------:R-:W-:-:S04]  /*0320*/  IMAD.WIDE R28, R25, 0x4, R28 ;  /* 0x00000004191c7825 */ /* 0x000fc800078e021c */
[----:B--2---:R-:W-:Y:S01]  /*0330*/  FADD R8, -R8, R4 ;  /* 0x0000000408087221 */ /* 0x004fe20000000100 */
[----:B------:R-:W-:Y:S01]  /*0340*/  FADD R9, -R9, R5 ;  /* 0x0000000509097221 */ /* 0x000fe20000000100 */
[----:B------:R-:W-:Y:S01]  /*0350*/  FADD R10, -R10, R6 ;  /* 0x000000060a0a7221 */ /* 0x000fe20000000100 */
[----:B------:R-:W-:Y:S01]  /*0360*/  FADD R11, -R11, R7 ;  /* 0x000000070b0b7221 */ /* 0x000fe20000000100 */
[----:B------:R-:W-:Y:S02]  /*0370*/  CS2R R4, SRZ ;  /* 0x0000000000047805 */ /* 0x000fe4000001ff00 */
[----:B------:R-:W-:-:S06]  /*0380*/  CS2R R6, SRZ ;  /* 0x0000000000067805 */ /* 0x000fcc000001ff00 */
[----:B------:R0:W2:Y:S01]  /*0390*/  @!P0 LDG.E.EL.128 R4, desc[UR6][R28.64] ;  /* 0x000000061c048981 */ /* 0x0000a2000c2e1d00 */
[----:B---3--:R-:W-:Y:S01]  /*03a0*/  FADD R24, -R16, R12 ;  /* 0x0000000c10187221 */ /* 0x008fe20000000100 */
[----:B----4-:R-:W-:Y:S01]  /*03b0*/  FADD R16, R20, 0.0010000000474974513054 ;  /* 0x3a83126f14107421 */ /* 0x010fe20000000000 */
[----:B------:R-:W-:-:S05]  /*03c0*/  FADD R21, R21, 0.0010000000474974513054 ;  /* 0x3a83126f15157421 */ /* 0x000fca0000000000 */
[----:B------:R-:W1:Y:S08]  /*03d0*/  MUFU.SQRT R16, R16 ;  /* 0x0000001000107308 */ /* 0x000e700000002000 */
[----:B------:R-:W3:Y:S01]  /*03e0*/  MUFU.SQRT R21, R21 ;  /* 0x0000001500157308 */ /* 0x000ee20000002000 */
[----:B------:R-:W-:Y:S01]  /*03f0*/  FADD R23, R23, 0.0010000000474974513054 ;  /* 0x3a83126f17177421 */ /* 0x000fe20000000000 */
[----:B------:R-:W-:Y:S01]  /*0400*/  FADD R17, -R17, R13 ;  /* 0x0000000d11117221 */ /* 0x000fe20000000100 */
[----:B------:R-:W-:Y:S01]  /*0410*/  HFMA2.MMA R13, -RZ, RZ, 1.625, 0 ;  /* 0x3e800000ff0d7435 */ /* 0x000fe200000001ff */
[----:B-1----:R-:W-:-:S04]  /*0420*/  FSETP.GT.AND P3, PT, R16, 8.50705917302346158658e+37, PT ;  /* 0x7e8000001000780b */ /* 0x002fc80003f64000 */
[----:B------:R-:W1:Y:S01]  /*0430*/  MUFU.SQRT R20, R23 ;  /* 0x0000001700147308 */ /* 0x000e620000002000 */
[C---:B------:R-:W-:Y:S02]  /*0440*/  FSETP.GEU.AND P4, PT, R16.reuse, 1.175494350822287508e-38, PT ;  /* 0x008000001000780b */ /* 0x040fe40003f8e000 */
[C---:B---3--:R-:W-:Y:S02]  /*0450*/  FSETP.GT.AND P5, PT, R21.reuse, 8.50705917302346158658e+37, PT ;  /* 0x7e8000001500780b */ /* 0x048fe40003fa4000 */
[----:B------:R-:W-:Y:S01]  /*0460*/  FSETP.GEU.AND P2, PT, R21, 1.175494350822287508e-38, PT ;  /* 0x008000001500780b */ /* 0x000fe20003f4e000 */
[----:B------:R-:W-:Y:S01]  /*0470*/  FADD R19, -R19, R15 ;  /* 0x0000000f13137221 */ /* 0x000fe20000000100 */
[C---:B------:R-:W-:Y:S02]  /*0480*/  FSEL R15, R13.reuse, 1, P3 ;  /* 0x3f8000000d0f7808 */ /* 0x040fe40001800000 */
[----:B------:R-:W-:Y:S01]  /*0490*/  @P3 FMUL R16, R16, 0.25 ;  /* 0x3e80000010103820 */ /* 0x000fe20000400000 */
[----:B------:R-:W-:Y:S01]  /*04a0*/  FADD R14, -R18, R14 ;  /* 0x0000000e120e7221 */ /* 0x000fe20000000100 */
[----:B------:R-:W-:-:S03]  /*04b0*/  FSEL R18, R13, 1, P5 ;  /* 0x3f8000000d127808 */ /* 0x000fc60002800000 */
[----:B------:R-:W-:Y:S01]  /*04c0*/  @!P4 FMUL R16, R16, 16777216 ;  /* 0x4b8000001010c820 */ /* 0x000fe20000400000 */
[----:B------:R-:W-:Y:S01]  /*04d0*/  @!P4 FMUL R15, R15, 16777216 ;  /* 0x4b8000000f0fc820 */ /* 0x000fe20000400000 */
[----:B-1----:R-:W-:Y:S01]  /*04e0*/  FSETP.GT.AND P4, PT, R20, 8.50705917302346158658e+37, PT ;  /* 0x7e8000001400780b */ /* 0x002fe20003f84000 */
[----:B------:R-:W-:Y:S01]  /*04f0*/  @P5 FMUL R21, R21, 0.25 ;  /* 0x3e80000015155820 */ /* 0x000fe20000400000 */
[----:B------:R-:W-:-:S03]  /*0500*/  @!P2 FMUL R18, R18, 16777216 ;  /* 0x4b8000001212a820 */ /* 0x000fc60000400000 */
[----:B------:R-:W-:Y:S01]  /*0510*/  @!P2 FMUL R21, R21, 16777216 ;  /* 0x4b8000001515a820 */ /* 0x000fe20000400000 */
[----:B------:R-:W-:Y:S01]  /*0520*/  FSETP.GEU.AND P2, PT, R20, 1.175494350822287508e-38, PT ;  /* 0x008000001400780b */ /* 0x000fe20003f4e000 */
[----:B------:R-:W1:Y:S01]  /*0530*/  MUFU.RCP R16, R16 ;  /* 0x0000001000107308 */ /* 0x000e620000001000 */
[----:B------:R-:W-:-:S05]  /*0540*/  FADD R22, R22, 0.0010000000474974513054 ;  /* 0x3a83126f16167421 */ /* 0x000fca0000000000 */
[----:B------:R-:W-:Y:S02]  /*0550*/  @P4 FMUL R20, R20, 0.25 ;  /* 0x3e80000014144820 */ /* 0x000fe40000400000 */
[----:B------:R-:W3:Y:S04]  /*0560*/  MUFU.RCP R21, R21 ;  /* 0x0000001500157308 */ /* 0x000ee80000001000 */
[----:B------:R-:W-:-:S04]  /*0570*/  @!P2 FMUL R20, R20, 16777216 ;  /* 0x4b8000001414a820 */ /* 0x000fc80000400000 */
[----:B------:R-:W4:Y:S01]  /*0580*/  MUFU.SQRT R12, R22 ;  /* 0x00000016000c7308 */ /* 0x000f220000002000 */
[----:B-1----:R-:W-:-:S07]  /*0590*/  FMUL R15, R16, R15 ;  /* 0x0000000f100f7220 */ /* 0x002fce0000400000 */
[----:B0-----:R-:W0:Y:S01]  /*05a0*/  MUFU.RCP R28, R20 ;  /* 0x00000014001c7308 */ /* 0x001e220000001000 */
[----:B---3--:R-:W-:Y:S01]  /*05b0*/  FMUL R16, R21, R18 ;  /* 0x0000001215107220 */ /* 0x008fe20000400000 */
[----:B------:R-:W-:Y:S02]  /*05c0*/  FSEL R21, R13, 1, P4 ;  /* 0x3f8000000d157808 */ /* 0x000fe40002000000 */
[----:B----4-:R-:W-:-:S03]  /*05d0*/  FSETP.GT.AND P3, PT, R12, 8.50705917302346158658e+37, PT ;  /* 0x7e8000000c00780b */ /* 0x010fc60003f64000 */
[----:B------:R-:W-:Y:S01]  /*05e0*/  @!P2 FMUL R21, R21, 16777216 ;  /* 0x4b8000001515a820 */ /* 0x000fe20000400000 */
[----:B------:R-:W-:-:S03]  /*05f0*/  FSETP.GEU.AND P5, PT, R12, 1.175494350822287508e-38, PT ;  /* 0x008000000c00780b */ /* 0x000fc60003fae000 */
[----:B0-----:R-:W-:Y:S01]  /*0600*/  FMUL R28, R28, R21 ;  /* 0x000000151c1c7220 */ /* 0x001fe20000400000 */
[----:B------:R-:W-:-:S05]  /*0610*/  FSEL R18, R13, 1, P3 ;  /* 0x3f8000000d127808 */ /* 0x000fca0001800000 */
[----:B------:R-:W-:Y:S01]  /*0620*/  @P3 FMUL R12, R12, 0.25 ;  /* 0x3e8000000c0c3820 */ /* 0x000fe20000400000 */
[----:B------:R-:W-:-:S03]  /*0630*/  P2R R26, PR, RZ, 0x2 ;  /* 0x00000002ff1a7803 */ /* 0x000fc60000000000 */
[----:B------:R-:W-:Y:S01]  /*0640*/  @!P5 FMUL R12, R12, 16777216 ;  /* 0x4b8000000c0cd820 */ /* 0x000fe20000400000 */
[----:B------:R-:W-:Y:S01]  /*0650*/  @!P5 FMUL R18, R18, 16777216 ;  /* 0x4b8000001212d820 */ /* 0x000fe20000400000 */
[----:B------:R-:W-:Y:S01]  /*0660*/  FMUL R16, R16, R9 ;  /* 0x0000000910107220 */ /* 0x000fe20000400000 */
[----:B------:R-:W-:Y:S01]  /*0670*/  FMUL R15, R15, R8 ;  /* 0x000000080f0f7220 */ /* 0x000fe20000400000 */
[----:B------:R-:W-:Y:S01]  /*0680*/  CS2R R8, SRZ ;  /* 0x0000000000087805 */ /* 0x000fe2000001ff00 */
[----:B--2---:R-:W-:Y:S01]  /*0690*/  FADD R4, R4, 0.0010000000474974513054 ;  /* 0x3a83126f04047421 */ /* 0x004fe20000000000 */
[----:B------:R-:W-:Y:S01]  /*06a0*/  FADD R5, R5, 0.0010000000474974513054 ;  /* 0x3a83126f05057421 */ /* 0x000fe20000000000 */
[----:B------:R-:W-:-:S04]  /*06b0*/  FADD R6, R6, 0.0010000000474974513054 ;  /* 0x3a83126f06067421 */ /* 0x000fc80000000000 */
[----:B------:R-:W0:Y:S01]  /*06c0*/  MUFU.SQRT R4, R4 ;  /* 0x0000000400047308 */ /* 0x000e220000002000 */
[----:B------:R-:W-:-:S07]  /*06d0*/  FADD R21, R7, 0.0010000000474974513054 ;  /* 0x3a83126f07157421 */ /* 0x000fce0000000000 */
[----:B------:R-:W1:Y:S08]  /*06e0*/  MUFU.SQRT R22, R5 ;  /* 0x0000000500167308 */ /* 0x000e700000002000 */
[----:B------:R-:W2:Y:S01]  /*06f0*/  MUFU.SQRT R29, R6 ;  /* 0x00000006001d7308 */ /* 0x000ea20000002000 */
[----:B0-----:R-:W-:-:S07]  /*0700*/  FSETP.GT.AND P3, PT, R4, 8.50705917302346158658e+37, PT ;  /* 0x7e8000000400780b */ /* 0x001fce0003f64000 */
[----:B------:R-:W0:Y:S01]  /*0710*/  MUFU.SQRT R20, R21 ;  /* 0x0000001500147308 */ /* 0x000e220000002000 */
[----:B-1----:R-:W-:Y:S02]  /*0720*/  FSETP.GT.AND P4, PT, R22, 8.50705917302346158658e+37, PT ;  /* 0x7e8000001600780b */ /* 0x002fe40003f84000 */
[----:B--2---:R-:W-:Y:S02]  /*0730*/  FSETP.GT.AND P6, PT, R29, 8.50705917302346158658e+37, PT ;  /* 0x7e8000001d00780b */ /* 0x004fe40003fc4000 */
[C---:B------:R-:W-:Y:S01]  /*0740*/  FSETP.GEU.AND P2, PT, R4.reuse, 1.175494350822287508e-38, PT ;  /* 0x008000000400780b */ /* 0x040fe20003f4e000 */
[----:B------:R-:W-:Y:S01]  /*0750*/  @P3 FMUL R4, R4, 0.25 ;  /* 0x3e80000004043820 */ /* 0x000fe20000400000 */
[----:B------:R-:W-:Y:S02]  /*0760*/  FSEL R23, R13, 1, P3 ;  /* 0x3f8000000d177808 */ /* 0x000fe40001800000 */
[----:B------:R-:W-:Y:S02]  /*0770*/  FSETP.GEU.AND P3, PT, R22, 1.175494350822287508e-38, PT ;  /* 0x008000001600780b */ /* 0x000fe40003f6e000 */
[----:B0-----:R-:W-:-:S03]  /*0780*/  FSETP.GT.AND P1, PT, R20, 8.50705917302346158658e+37, PT ;  /* 0x7e8000001400780b */ /* 0x001fc60003f24000 */
[----:B------:R-:W-:Y:S01]  /*0790*/  @P4 FMUL R22, R22, 0.25 ;  /* 0x3e80000016164820 */ /* 0x000fe20000400000 */
[----:B------:R-:W-:Y:S02]  /*07a0*/  FSEL R5, R13, 1, P4 ;  /* 0x3f8000000d057808 */ /* 0x000fe40002000000 */
[C---:B------:R-:W-:Y:S01]  /*07b0*/  FSETP.GEU.AND P4, PT, R29.reuse, 1.175494350822287508e-38, PT ;  /* 0x008000001d00780b */ /* 0x040fe20003f8e000 */
[----:B------:R-:W-:Y:S01]  /*07c0*/  @P6 FMUL R29, R29, 0.25 ;  /* 0x3e8000001d1d6820 */ /* 0x000fe20000400000 */
[C---:B------:R-:W-:Y:S02]  /*07d0*/  FSEL R6, R13.reuse, 1, P6 ;  /* 0x3f8000000d067808 */ /* 0x040fe40003000000 */
[----:B------:R-:W-:Y:S02]  /*07e0*/  FSEL R7, R13, 1, P1 ;  /* 0x3f8000000d077808 */ /* 0x000fe40000800000 */
[----:B------:R-:W0:Y:S01]  /*07f0*/  MUFU.RCP R13, R12 ;  /* 0x0000000c000d7308 */ /* 0x000e220000001000 */
[C---:B------:R-:W-:Y:S01]  /*0800*/  FSETP.GEU.AND P6, PT, R20.reuse, 1.175494350822287508e-38, PT ;  /* 0x008000001400780b */ /* 0x040fe20003fce000 */
[----:B------:R-:W-:Y:S01]  /*0810*/  @P1 FMUL R20, R20, 0.25 ;  /* 0x3e80000014141820 */ /* 0x000fe20000400000 */
[----:B------:R-:W-:Y:S01]  /*0820*/  @!P3 FMUL R22, R22, 16777216 ;  /* 0x4b8000001616b820 */ /* 0x000fe20000400000 */
[----:B------:R-:W-:-:S10]  /*0830*/  @!P2 FMUL R4, R4, 16777216 ;  /* 0x4b8000000404a820 */ /* 0x000fd40000400000 */
[----:B------:R-:W-:Y:S01]  /*0840*/  @!P6 FMUL R20, R20, 16777216 ;  /* 0x4b8000001414e820 */ /* 0x000fe20000400000 */
[----:B0-----:R-:W-:-:S03]  /*0850*/  FMUL R13, R13, R18 ;  /* 0x000000120d0d7220 */ /* 0x001fc60000400000 */
[----:B------:R0:W1:Y:S01]  /*0860*/  MUFU.RCP R18, R20 ;  /* 0x0000001400127308 */ /* 0x0000620000001000 */
[----:B------:R-:W-:Y:S01]  /*0870*/  FMUL R21, R13, R10 ;  /* 0x0000000a0d157220 */ /* 0x000fe20000400000 */
[----:B------:R-:W-:Y:S01]  /*0880*/  @!P4 FMUL R29, R29, 16777216 ;  /* 0x4b8000001d1dc820 */ /* 0x000fe20000400000 */
[----:B------:R-:W2:Y:S01]  /*0890*/  LDC.64 R12, c[0x0][0x228] ;  /* 0x00008a00ff0c7b82 */ /* 0x000ea20000000a00 */
[----:B0-----:R-:W-:-:S07]  /*08a0*/  FMUL R20, R28, R11 ;  /* 0x0000000b1c147220 */ /* 0x001fce0000400000 */
[----:B------:R-:W0:Y:S01]  /*08b0*/  LDC.64 R10, c[0x0][0x230] ;  /* 0x00008c00ff0a7b82 */ /* 0x000e220000000a00 */
[----:B------:R-:W-:Y:S08]  /*08c0*/  MUFU.RCP R22, R22 ;  /* 0x0000001600167308 */ /* 0x000ff00000001000 */
[----:B------:R-:W3:Y:S08]  /*08d0*/  MUFU.RCP R29, R29 ;  /* 0x0000001d001d7308 */ /* 0x000ef00000001000 */
[----:B------:R-:W4:Y:S01]  /*08e0*/  MUFU.RCP R4, R4 ;  /* 0x0000000400047308 */ /* 0x000f220000001000 */
[----:B------:R-:W-:Y:S01]  /*08f0*/  ISETP.NE.AND P1, PT, R26, RZ, PT ;  /* 0x000000ff1a00720c */ /* 0x000fe20003f25270 */
[----:B------:R-:W-:Y:S01]  /*0900*/  @!P6 FMUL R7, R7, 16777216 ;  /* 0x4b8000000707e820 */ /* 0x000fe20000400000 */
[----:B------:R-:W-:Y:S01]  /*0910*/  @!P4 FMUL R6, R6, 16777216 ;  /* 0x4b8000000606c820 */ /* 0x000fe20000400000 */
[----:B------:R-:W-:Y:S01]  /*0920*/  @!P3 FMUL R5, R5, 16777216 ;  /* 0x4b8000000505b820 */ /* 0x000fe20000400000 */
[----:B------:R-:W-:Y:S01]  /*0930*/  @!P2 FMUL R23, R23, 16777216 ;  /* 0x4b8000001717a820 */ /* 0x000fe20000400000 */
[----:B-1----:R-:W-:Y:S01]  /*0940*/  FMUL R18, R18, R7 ;  /* 0x0000000712127220 */ /* 0x002fe20000400000 */
[----:B---3--:R-:W-:Y:S01]  /*0950*/  FMUL R29, R29, R6 ;  /* 0x000000061d1d7220 */ /* 0x008fe20000400000 */
[----:B------:R-:W-:Y:S01]  /*0960*/  FMUL R26, R22, R5 ;  /* 0x00000005161a7220 */ /* 0x000fe20000400000 */
[----:B0-----:R-:W-:Y:S01]  /*0970*/  IMAD.WIDE R32, R27, 0x4, R10 ;  /* 0x000000041b207825 */ /* 0x001fe200078e020a */
[----:B------:R-:W-:-:S03]  /*0980*/  CS2R R6, SRZ ;  /* 0x0000000000067805 */ /* 0x000fc6000001ff00 */
[----:B------:R-:W-:Y:S01]  /*0990*/  IMAD.WIDE R30, R25, 0x4, R10 ;  /* 0x00000004191e7825 */ /* 0x000fe200078e020a */
[----:B------:R-:W-:-:S03]  /*09a0*/  CS2R R10, SRZ ;  /* 0x00000000000a7805 */ /* 0x000fc6000001ff00 */
[----:B----4-:R-:W-:Y:S01]  /*09b0*/  FMUL R23, R4, R23 ;  /* 0x0000001704177220 */ /* 0x010fe20000400000 */
[----:B------:R-:W-:Y:S01]  /*09c0*/  CS2R R4, SRZ ;  /* 0x0000000000047805 */ /* 0x000fe2000001ff00 */
[--C-:B--2---:R-:W-:Y:S01]  /*09d0*/  IMAD.WIDE R34, R27, 0x4, R12.reuse ;  /* 0x000000041b227825 */ /* 0x104fe200078e020c */
[----:B------:R-:W2:Y:S04]  /*09e0*/  @!P1 LDG.E.EL.128 R8, desc[UR6][R32.64] ;  /* 0x0000000620089981 */ /* 0x000ea8000c2e1d00 */
[----:B------:R-:W2:Y:S01]  /*09f0*/  @!P1 LDG.E.EL.128 R4, desc[UR6][R34.64] ;  /* 0x0000000622049981 */ /* 0x000ea2000c2e1d00 */
[----:B------:R-:W-:Y:S01]  /*0a00*/  FMUL R22, R18, R19 ;  /* 0x0000001312167220 */ /* 0x000fe20000400000 */
[----:B------:R-:W-:Y:S01]  /*0a10*/  FMUL R29, R29, R14 ;  /* 0x0000000e1d1d7220 */ /* 0x000fe20000400000 */
[----:B------:R-:W-:Y:S01]  /*0a20*/  IMAD.WIDE R18, R25, 0x4, R12 ;  /* 0x0000000419127825 */ /* 0x000fe200078e020c */
[----:B------:R-:W-:-:S03]  /*0a30*/  CS2R R12, SRZ ;  /* 0x00000000000c7805 */ /* 0x000fc6000001ff00 */
[----:B------:R-:W-:Y:S01]  /*0a40*/  FMUL R26, R26, R17 ;  /* 0x000000111a1a7220 */ /* 0x000fe20000400000 */
[----:B------:R-:W0:Y:S01]  /*0a50*/  S2UR UR5, SR_CgaCtaId ;  /* 0x00000000000579c3 */ /* 0x000e220000008800 */
[----:B------:R-:W-:Y:S01]  /*0a60*/  FMUL R23, R23, R24 ;  /* 0x0000001817177220 */ /* 0x000fe20000400000 */
[----:B------:R-:W-:Y:S01]  /*0a70*/  UMOV UR4, 0x400 ;  /* 0x0000040000047882 */ /* 0x000fe20000000000 */
[----:B------:R-:W-:Y:S01]  /*0a80*/  ISETP.GE.AND P6, PT, R0, 0x3c1, PT ;  /* 0x000003c10000780c */ /* 0x000fe20003fc6270 */
[----:B--2---:R-:W-:Y:S01]  /*0a90*/  FFMA R4, R15, R4, R8 ;  /* 0x000000040f047223 */ /* 0x004fe20000000008 */
[----:B------:R-:W-:Y:S01]  /*0aa0*/  CS2R R14, SRZ ;  /* 0x00000000000e7805 */ /* 0x000fe2000001ff00 */
[----:B------:R-:W-:Y:S01]  /*0ab0*/  FFMA R5, R16, R5, R9 ;  /* 0x0000000510057223 */ /* 0x000fe20000000009 */
[----:B------:R-:W-:-:S04]  /*0ac0*/  CS2R R16, SRZ ;  /* 0x0000000000107805 */ /* 0x000fc8000001ff00 */
[----:B------:R1:W2:Y:S02]  /*0ad0*/  @!P0 LDG.E.EL.128 R12, desc[UR6][R18.64] ;  /* 0x00000006120c8981 */ /* 0x0002a4000c2e1d00 */
[----:B-1----:R-:W-:-:S06]  /*0ae0*/  CS2R R18, SRZ ;  /* 0x0000000000127805 */ /* 0x002fcc000001ff00 */
[----:B------:R1:W2:Y:S01]  /*0af0*/  @!P0 LDG.E.EL.128 R16, desc[UR6][R30.64] ;  /* 0x000000061e108981 */ /* 0x0002a2000c2e1d00 */
[----:B------:R-:W-:Y:S01]  /*0b00*/  LOP3.LUT R8, R3, 0x7f, R2, 0xf8, !PT ;  /* 0x0000007f03087812 */ /* 0x000fe200078ef802 */
[----:B------:R-:W-:Y:S02]  /*0b10*/  FFMA R10, R21, R6, R10 ;  /* 0x00000006150a7223 */ /* 0x000fe4000000000a */
[----:B------:R-:W3:Y:S02]  /*0b20*/  S2R R6, SR_TID.X ;  /* 0x0000000000067919 */ /* 0x000ee40000002100 */
[----:B------:R-:W-:-:S05]  /*0b30*/  IMAD.HI R9, R8, 0x2aaaaaab, RZ ;  /* 0x2aaaaaab08097827 */ /* 0x000fca00078e02ff */
[----:B------:R-:W-:-:S04]  /*0b40*/  SHF.R.U32.HI R28, RZ, 0x1f, R9 ;  /* 0x0000001fff1c7819 */ /* 0x000fc80000011609 */
[----:B------:R-:W-:Y:S01]  /*0b50*/  LEA.HI.SX32 R9, R9, R28, 0x1a ;  /* 0x0000001c09097211 */ /* 0x000fe200078fd2ff */
[----:B------:R-:W-:Y:S01]  /*0b60*/  FFMA R11, R20, R7, R11 ;  /* 0x00000007140b7223 */ /* 0x000fe2000000000b */
[----:B------:R-:W-:-:S03]  /*0b70*/  LOP3.LUT R20, R2, 0x7f, RZ, 0xc0, !PT ;  /* 0x0000007f02147812 */ /* 0x000fc600078ec0ff */
[----:B------:R-:W-:-:S04]  /*0b80*/  IMAD R7, R9, -0x180, R8 ;  /* 0xfffffe8009077824 */ /* 0x000fc800078e0208 */
[----:B------:R-:W-:Y:S01]  /*0b90*/  IMAD R2, R7, 0x3c1, R0 ;  /* 0x000003c107027824 */ /* 0x000fe200078e0200 */
[----:B------:R-:W-:-:S03]  /*0ba0*/  LOP3.LUT R7, R3, 0x80, R20, 0xfe, !PT ;  /* 0x0000008003077812 */ /* 0x000fc600078efe14 */
[----:B------:R-:W-:Y:S02]  /*0bb0*/  IMAD R2, R9, 0xff440, R2 ;  /* 0x000ff44009027824 */ /* 0x000fe400078e0202 */
[----:B------:R-:W-:Y:S01]  /*0bc0*/  IMAD.HI R9, R7, 0x2aaaaaab, RZ ;  /* 0x2aaaaaab07097827 */ /* 0x000fe200078e02ff */
[----:B------:R-:W-:-:S04]  /*0bd0*/  FSETP.GEU.AND P1, PT, R4, RZ, PT ;  /* 0x000000ff0400720b */ /* 0x000fc80003f2e000 */
[----:B------:R-:W-:Y:S02]  /*0be0*/  SHF.R.U32.HI R24, RZ, 0x1f, R9 ;  /* 0x0000001fff187819 */ /* 0x000fe40000011609 */
[----:B-1----:R-:W-:Y:S02]  /*0bf0*/  FSEL R30, R4, RZ, P1 ;  /* 0x000000ff041e7208 */ /* 0x002fe40000800000 */
[----:B------:R-:W-:Y:S02]  /*0c00*/  LEA.HI.SX32 R24, R9, R24, 0x1a ;  /* 0x0000001809187211 */ /* 0x000fe400078fd2ff */
[----:B---3--:R-:W-:Y:S02]  /*0c10*/  SHF.L.U32 R9, R6, 0x2, RZ ;  /* 0x0000000206097819 */ /* 0x008fe400000006ff */
[----:B------:R-:W-:Y:S01]  /*0c20*/  FSETP.GEU.AND P1, PT, R5, RZ, PT ;  /* 0x000000ff0500720b */ /* 0x000fe20003f2e000 */
[----:B0-----:R-:W-:Y:S01]  /*0c30*/  UPRMT UR4, UR5, 0x654, UR4 ;  /* 0x0000065405047896 */ /* 0x001fe20008000004 */
[----:B------:R-:W-:-:S02]  /*0c40*/  LOP3.LUT R21, R9, 0x1fc, RZ, 0xc0, !PT ;  /* 0x000001fc09157812 */ /* 0x000fc400078ec0ff */
[----:B------:R-:W-:Y:S02]  /*0c50*/  FSEL R32, R5, RZ, P1 ;  /* 0x000000ff05207208 */ /* 0x000fe40000800000 */
[----:B------:R-:W-:Y:S01]  /*0c60*/  FSETP.GEU.AND P1, PT, R10, RZ, PT ;  /* 0x000000ff0a00720b */ /* 0x000fe20003f2e000 */
[----:B------:R-:W-:Y:S01]  /*0c70*/  IMAD R9, R24, -0x180, R7 ;  /* 0xfffffe8018097824 */ /* 0x000fe200078e0207 */
[----:B------:R-:W-:Y:S02]  /*0c80*/  ISETP.LT.AND P0, PT, R7, 0x600, !P6 ;  /* 0x000006000700780c */ /* 0x000fe40007701270 */
[----:B------:R-:W-:Y:S02]  /*0c90*/  LEA R7, R21, UR4, 0x3 ;  /* 0x0000000415077c11 */ /* 0x000fe4000f8e18ff */
[----:B------:R-:W-:Y:S02]  /*0ca0*/  FSEL R10, R10, RZ, P1 ;  /* 0x000000ff0a0a7208 */ /* 0x000fe40000800000 */
[C---:B------:R-:W-:Y:S01]  /*0cb0*/  FSETP.GEU.AND P1, PT, R11.reuse, RZ, PT ;  /* 0x000000ff0b00720b */ /* 0x040fe20003f2e000 */
[----:B------:R0:W-:Y:S04]  /*0cc0*/  STS [R7], R30 ;  /* 0x0000001e07007388 */ /* 0x0001e80000000800 */
[----:B------:R-:W-:Y:S01]  /*0cd0*/  STS [R7+0x8], R32 ;  /* 0x0000082007007388 */ /* 0x000fe20000000800 */
[----:B0-----:R-:W-:-:S03]  /*0ce0*/  FSEL R30, R11, RZ, P1 ;  /* 0x000000ff0b1e7208 */ /* 0x001fc60000800000 */
[----:B------:R0:W-:Y:S04]  /*0cf0*/  STS [R7+0x10], R10 ;  /* 0x0000100a07007388 */ /* 0x0001e80000000800 */
[----:B------:R1:W-:Y:S01]  /*0d00*/  STS [R7+0x18], R30 ;  /* 0x0000181e07007388 */ /* 0x0003e20000000800 */
[----:B------:R-:W-:Y:S01]  /*0d10*/  LOP3.LUT R5, R3, 0x100, R20, 0xfe, !PT ;  /* 0x0000010003057812 */ /* 0x000fe200078efe14 */
[----:B------:R-:W-:Y:S01]  /*0d20*/  IMAD R9, R9, 0x3c1, R0 ;  /* 0x000003c109097824 */ /* 0x000fe200078e0200 */
[----:B------:R-:W-:-:S03]  /*0d30*/  LOP3.LUT R3, R3, 0x180, R20, 0xfe, !PT ;  /* 0x0000018003037812 */ /* 0x000fc600078efe14 */
[----:B------:R-:W-:Y:S02]  /*0d40*/  IMAD R4, R24, 0xff440, R9 ;  /* 0x000ff44018047824 */ /* 0x000fe400078e0209 */
[----:B------:R-:W-:Y:S01]  /*0d50*/  IMAD.HI R24, R3, 0x2aaaaaab, RZ ;  /* 0x2aaaaaab03187827 */ /* 0x000fe200078e02ff */
[----:B------:R-:W-:Y:S02]  /*0d60*/  LOP3.LUT R6, R6, 0x7f, RZ, 0xc0, !PT ;  /* 0x0000007f06067812 */ /* 0x000fe400078ec0ff */
[----:B------:R-:W-:Y:S02]  /*0d70*/  LOP3.LUT R25, R20, 0x100, RZ, 0xfc, !PT ;  /* 0x0000010014197812 */ /* 0x000fe400078efcff */
[----:B------:R-:W-:Y:S02]  /*0d80*/  SHF.R.U32.HI R9, RZ, 0x1f, R24 ;  /* 0x0000001fff097819 */ /* 0x000fe40000011618 */
[----:B------:R-:W-:Y:S02]  /*0d90*/  LOP3.LUT R6, R6, 0x180, RZ, 0xfc, !PT ;  /* 0x0000018006067812 */ /* 0x000fe400078efcff */
[----:B------:R-:W-:-:S02]  /*0da0*/  LEA.HI.SX32 R24, R24, R9, 0x1a ;  /* 0x0000000918187211 */ /* 0x000fc400078fd2ff */
[----:B------:R-:W-:Y:S02]  /*0db0*/  LEA R25, R25, UR4, 0x3 ;  /* 0x0000000419197c11 */ /* 0x000fe4000f8e18ff */
[----:B------:R-:W-:Y:S01]  /*0dc0*/  LEA R9, R6, UR4, 0x3 ;  /* 0x0000000406097c11 */ /* 0x000fe2000f8e18ff */
[----:B------:R-:W-:-:S05]  /*0dd0*/  IMAD.HI R28, R5, 0x2aaaaaab, RZ ;  /* 0x2aaaaaab051c7827 */ /* 0x000fca00078e02ff */
[----:B------:R-:W-:-:S04]  /*0de0*/  SHF.R.U32.HI R11, RZ, 0x1f, R28 ;  /* 0x0000001fff0b7819 */ /* 0x000fc8000001161c */
[----:B------:R-:W-:Y:S02]  /*0df0*/  LEA.HI.SX32 R28, R28, R11, 0x1a ;  /* 0x0000000b1c1c7211 */ /* 0x000fe400078fd2ff */
[----:B0-----:R-:W0:Y:S08]  /*0e00*/  LDC.64 R10, c[0x0][0x238] ;  /* 0x00008e00ff0a7b82 */ /* 0x001e300000000a00 */
[----:B------:R-:W-:Y:S01]  /*0e10*/  BAR.SYNC.DEFER_BLOCKING 0x0 ;  /* 0x0000000000007b1d */ /* 0x000fe20000010000 */
[----:B--2---:R-:W-:Y:S01]  /*0e20*/  FFMA R12, R23, R12, R16 ;  /* 0x0000000c170c7223 */ /* 0x004fe20000000010 */
[----:B------:R-:W-:Y:S01]  /*0e30*/  FFMA R13, R26, R13, R17 ;  /* 0x0000000d1a0d7223 */ /* 0x000fe20000000011 */
[----:B------:R-:W-:Y:S01]  /*0e40*/  FFMA R14, R29, R14, R18 ;  /* 0x0000000e1d0e7223 */ /* 0x000fe20000000012 */
[----:B------:R-:W-:Y:S01]  /*0e50*/  FFMA R19, R22, R15, R19 ;  /* 0x0000000f16137223 */ /* 0x000fe20000000013 */
[----:B------:R-:W-:-:S02]  /*0e60*/  LOP3.LUT R15, R20, 0x80, RZ, 0xfc, !PT ;  /* 0x00000080140f7812 */ /* 0x000fc400078efcff */
[----:B------:R-:W-:Y:S02]  /*0e70*/  LEA R16, R20, UR4, 0x3 ;  /* 0x0000000414107c11 */ /* 0x000fe4000f8e18ff */
[----:B------:R-:W-:Y:S02]  /*0e80*/  LEA R15, R15, UR4, 0x3 ;  /* 0x000000040f0f7c11 */ /* 0x000fe4000f8e18ff */
[----:B------:R-:W-:Y:S01]  /*0e90*/  FSETP.GEU.AND P2, PT, R14, RZ, PT ;  /* 0x000000ff0e00720b */ /* 0x000fe20003f4e000 */
[----:B------:R-:W2:Y:S01]  /*0ea0*/  LDS R17, [R16] ;  /* 0x0000000010117984 */ /* 0x000ea20000000800 */
[----:B------:R-:W-:Y:S02]  /*0eb0*/  FSETP.GEU.AND P3, PT, R13, RZ, PT ;  /* 0x000000ff0d00720b */ /* 0x000fe40003f6e000 */
[----:B------:R-:W-:Y:S02]  /*0ec0*/  FSETP.GEU.AND P4, PT, R12, RZ, PT ;  /* 0x000000ff0c00720b */ /* 0x000fe40003f8e000 */
[----:B-1----:R-:W-:-:S02]  /*0ed0*/  FSEL R30, R14, RZ, P2 ;  /* 0x000000ff0e1e7208 */ /* 0x002fc40001000000 */
[----:B------:R-:W-:Y:S01]  /*0ee0*/  FSEL R26, R13, RZ, P3 ;  /* 0x000000ff0d1a7208 */ /* 0x000fe20001800000 */
[----:B------:R-:W1:Y:S01]  /*0ef0*/  LDS R14, [R15] ;  /* 0x000000000f0e7984 */ /* 0x000e620000000800 */
[----:B------:R-:W-:-:S03]  /*0f00*/  FSEL R6, R12, RZ, P4 ;  /* 0x000000ff0c067208 */ /* 0x000fc60002000000 */
[----:B------:R-:W3:Y:S04]  /*0f10*/  LDS R13, [R25] ;  /* 0x00000000190d7984 */ /* 0x000ee80000000800 */
[----:B------:R-:W4:Y:S01]  /*0f20*/  LDS R12, [R9] ;  /* 0x00000000090c7984 */ /* 0x000f220000000800 */
[----:B------:R-:W-:Y:S01]  /*0f30*/  BAR.SYNC.DEFER_BLOCKING 0x0 ;  /* 0x0000000000007b1d */ /* 0x000fe20000010000 */
[----:B------:R-:W-:-:S04]  /*0f40*/  FSETP.GEU.AND P1, PT, R19, RZ, PT ;  /* 0x000000ff1300720b */ /* 0x000fc80003f2e000 */
[----:B------:R-:W-:Y:S02]  /*0f50*/  FSEL R32, R19, RZ, P1 ;  /* 0x000000ff13207208 */ /* 0x000fe40000800000 */
[----:B------:R-:W-:Y:S01]  /*0f60*/  LOP3.LUT R18, R8, 0x300, RZ, 0xfc, !PT ;  /* 0x0000030008127812 */ /* 0x000fe200078efcff */
[----:B------:R5:W-:Y:S04]  /*0f70*/  STS [R7], R6 ;  /* 0x0000000607007388 */ /* 0x000be80000000800 */
[----:B------:R-:W-:Y:S04]  /*0f80*/  STS [R7+0x8], R26 ;  /* 0x0000081a07007388 */ /* 0x000fe80000000800 */
[----:B------:R-:W-:Y:S04]  /*0f90*/  STS [R7+0x10], R30 ;  /* 0x0000101e07007388 */ /* 0x000fe80000000800 */
[----:B------:R0:W-:Y:S01]  /*0fa0*/  STS [R7+0x18], R32 ;  /* 0x0000182007007388 */ /* 0x0001e20000000800 */
[----:B------:R-:W-:Y:S01]  /*0fb0*/  BAR.SYNC.DEFER_BLOCKING 0x0 ;  /* 0x0000000000007b1d */ /* 0x000fe20000010000 */
[----:B------:R-:W-:Y:S01]  /*0fc0*/  ISETP.LT.AND P1, PT, R5, 0x600, !P6 ;  /* 0x000006000500780c */ /* 0x000fe20007721270 */
[----:B------:R-:W-:-:S02]  /*0fd0*/  IMAD R5, R28, -0x180, R5 ;  /* 0xfffffe801c057824 */ /* 0x000fc400078e0205 */
[----:B------:R-:W-:Y:S01]  /*0fe0*/  IMAD.HI R23, R18, 0x2aaaaaab, RZ ;  /* 0x2aaaaaab12177827 */ /* 0x000fe200078e02ff */
[----:B------:R-:W-:-:S03]  /*0ff0*/  ISETP.LT.AND P2, PT, R8, 0x600, !P6 ;  /* 0x000006000800780c */ /* 0x000fc60007741270 */
[----:B------:R-:W-:Y:S01]  /*1000*/  IMAD R21, R5, 0x3c1, R0 ;  /* 0x000003c105157824 */ /* 0x000fe200078e0200 */
[----:B-----5:R-:W-:Y:S02]  /*1010*/  SHF.R.U32.HI R6, RZ, 0x1f, R23 ;  /* 0x0000001fff067819 */ /* 0x020fe40000011617 */
[C---:B------:R-:W-:Y:S02]  /*1020*/  LOP3.LUT R19, R8.reuse, 0x280, RZ, 0xfc, !PT ;  /* 0x0000028008137812 */ /* 0x040fe400078efcff */
[----:B------:R-:W-:Y:S02]  /*1030*/  LOP3.LUT R20, R8, 0x200, RZ, 0xfc, !PT ;  /* 0x0000020008147812 */ /* 0x000fe400078efcff */
[----:B------:R-:W-:Y:S01]  /*1040*/  LEA.HI.SX32 R23, R23, R6, 0x1a ;  /* 0x0000000617177211 */ /* 0x000fe200078fd2ff */
[----:B0-----:R-:W-:Y:S01]  /*1050*/  IMAD.WIDE R6, R2, 0x4, R10 ;  /* 0x0000000402067825 */ /* 0x001fe200078e020a */
[----:B------:R-:W0:Y:S04]  /*1060*/  LDS R16, [R16] ;  /* 0x0000000010107984 */ /* 0x000e280000000800 */
[----:B------:R-:W5:Y:S04]  /*1070*/  LDS R15, [R15] ;  /* 0x000000000f0f7984 */ /* 0x000f680000000800 */
[----:B------:R1:W0:Y:S01]  /*1080*/  LDS R5, [R25] ;  /* 0x0000000019057984 */ /* 0x0002220000000800 */
[----:B------:R-:W-:-:S04]  /*1090*/  IMAD.HI R22, R19, 0x2aaaaaab, RZ ;  /* 0x2aaaaaab13167827 */ /* 0x000fc800078e02ff */
[----:B------:R-:W-:Y:S01]  /*10a0*/  IMAD.HI R26, R20, 0x2aaaaaab, RZ ;  /* 0x2aaaaaab141a7827 */ /* 0x000fe200078e02ff */
[----:B--2---:R2:W-:Y:S01]  /*10b0*/  @P2 STG.E desc[UR6][R6.64], R17 ;  /* 0x0000001106002986 */ /* 0x0045e2000c101906 */
[----:B------:R-:W-:Y:S02]  /*10c0*/  SHF.R.U32.HI R27, RZ, 0x1f, R22 ;  /* 0x0000001fff1b7819 */ /* 0x000fe40000011616 */
[----:B------:R-:W-:Y:S01]  /*10d0*/  ISETP.LT.AND P2, PT, R3, 0x600, !P6 ;  /* 0x000006000300780c */ /* 0x000fe20007741270 */
[----:B------:R-:W-:Y:S01]  /*10e0*/  IMAD R3, R24, -0x180, R3 ;  /* 0xfffffe8018037824 */ /* 0x000fe200078e0203 */
[----:B------:R-:W-:Y:S02]  /*10f0*/  SHF.R.U32.HI R29, RZ, 0x1f, R26 ;  /* 0x0000001fff1d7819 */ /* 0x000fe4000001161a */
[----:B------:R-:W-:Y:S01]  /*1100*/  LEA.HI.SX32 R22, R22, R27, 0x1a ;  /* 0x0000001b16167211 */ /* 0x000fe200078fd2ff */
[----:B------:R-:W-:Y:S01]  /*1110*/  IMAD R31, R3, 0x3c1, R0 ;  /* 0x000003c1031f7824 */ /* 0x000fe200078e0200 */
[----:B------:R-:W-:Y:S01]  /*1120*/  LEA.HI.SX32 R27, R26, R29, 0x1a ;  /* 0x0000001d1a1b7211 */ /* 0x000fe200078fd2ff */
[----:B------:R-:W-:Y:S01]  /*1130*/  IMAD R3, R23, -0x180, R18 ;  /* 0xfffffe8017037824 */ /* 0x000fe200078e0212 */
[----:B------:R-:W-:Y:S01]  /*1140*/  ISETP.LT.AND P3, PT, R18, 0x600, !P6 ;  /* 0x000006001200780c */ /* 0x000fe20007761270 */
[----:B-1----:R-:W-:-:S02]  /*1150*/  IMAD R25, R22, -0x180, R19 ;  /* 0xfffffe8016197824 */ /* 0x002fc400078e0213 */
[----:B------:R-:W-:Y:S02]  /*1160*/  IMAD R29, R27, -0x180, R20 ;  /* 0xfffffe801b1d7824 */ /* 0x000fe400078e0214 */
[----:B------:R-:W-:Y:S02]  /*1170*/  IMAD R18, R3, 0x3c1, R0 ;  /* 0x000003c103127824 */ /* 0x000fe400078e0200 */
[----:B------:R-:W-:Y:S01]  /*1180*/  IMAD.WIDE R2, R4, 0x4, R10 ;  /* 0x0000000404027825 */ /* 0x000fe200078e020a */
[----:B------:R-:W-:Y:S02]  /*1190*/  LOP3.LUT R8, R8, 0x380, RZ, 0xfc, !PT ;  /* 0x0000038008087812 */ /* 0x000fe400078efcff */
[----:B------:R-:W-:Y:S01]  /*11a0*/  ISETP.LT.AND P5, PT, R20, 0x600, !P6 ;  /* 0x000006001400780c */ /* 0x000fe200077a1270 */
[--C-:B--2---:R-:W-:Y:S01]  /*11b0*/  IMAD R6, R29, 0x3c1, R0.reuse ;  /* 0x000003c11d067824 */ /* 0x104fe200078e0200 */
[----:B------:R-:W-:Y:S01]  /*11c0*/  ISETP.LT.AND P4, PT, R19, 0x600, !P6 ;  /* 0x000006001300780c */ /* 0x000fe20007781270 */
[----:B------:R-:W-:Y:S01]  /*11d0*/  IMAD R25, R25, 0x3c1, R0 ;  /* 0x000003c119197824 */ /* 0x000fe200078e0200 */
[----:B------:R1:W-:Y:S01]  /*11e0*/  @P0 STG.E desc[UR6][R2.64], R14 ;  /* 0x0000000e02000986 */ /* 0x0003e2000c101906 */
[----:B------:R-:W-:Y:S01]  /*11f0*/  IMAD R21, R28, 0xff440, R21 ;  /* 0x000ff4401c157824 */ /* 0x000fe200078e0215 */
[----:B------:R-:W-:Y:S01]  /*1200*/  ISETP.LT.AND P0, PT, R8, 0x600, !P6 ;  /* 0x000006000800780c */ /* 0x000fe20007701270 */
[----:B------:R-:W-:-:S02]  /*1210*/  IMAD R19, R24, 0xff440, R31 ;  /* 0x000ff44018137824 */ /* 0x000fc400078e021f */
[----:B------:R-:W-:Y:S02]  /*1220*/  IMAD R27, R27, 0xff440, R6 ;  /* 0x000ff4401b1b7824 */ /* 0x000fe400078e0206 */
[----:B------:R-:W-:Y:S02]  /*1230*/  IMAD R25, R22, 0xff440, R25 ;  /* 0x000ff44016197824 */ /* 0x000fe400078e0219 */
[----:B------:R-:W-:Y:S02]  /*1240*/  IMAD R17, R23, 0xff440, R18 ;  /* 0x000ff44017117824 */ /* 0x000fe400078e0212 */
[----:B------:R-:W-:-:S04]  /*1250*/  IMAD.WIDE R6, R21, 0x4, R10 ;  /* 0x0000000415067825 */ /* 0x000fc800078e020a */
[--C-:B------:R-:W-:Y:S01]  /*1260*/  IMAD.WIDE R22, R19, 0x4, R10.reuse ;  /* 0x0000000413167825 */ /* 0x100fe200078e020a */
[----:B---3--:R1:W-:Y:S03]  /*1270*/  @P1 STG.E desc[UR6][R6.64], R13 ;  /* 0x0000000d06001986 */ /* 0x0083e6000c101906 */
[--C-:B------:R-:W-:Y:S01]  /*1280*/  IMAD.WIDE R20, R27, 0x4, R10.reuse ;  /* 0x000000041b147825 */ /* 0x100fe200078e020a */
[----:B----4-:R1:W-:Y:S03]  /*1290*/  @P2 STG.E desc[UR6][R22.64], R12 ;  /* 0x0000000c16002986 */ /* 0x0103e6000c101906 */
[--C-:B------:R-:W-:Y:S01]  /*12a0*/  IMAD.WIDE R18, R25, 0x4, R10.reuse ;  /* 0x0000000419127825 */ /* 0x100fe200078e020a */
[----:B0-----:R1:W-:Y:S03]  /*12b0*/  @P5 STG.E desc[UR6][R20.64], R16 ;  /* 0x0000001014005986 */ /* 0x0013e6000c101906 */
[----:B------:R-:W-:Y:S01]  /*12c0*/  IMAD.WIDE R24, R17, 0x4, R10 ;  /* 0x0000000411187825 */ /* 0x000fe200078e020a */
[----:B-----5:R1:W-:Y:S04]  /*12d0*/  @P4 STG.E desc[UR6][R18.64], R15 ;  /* 0x0000000f12004986 */ /* 0x0203e8000c101906 */
[----:B------:R1:W-:Y:S01]  /*12e0*/  @P3 STG.E desc[UR6][R24.64], R5 ;  /* 0x0000000518003986 */ /* 0x0003e2000c101906 */
[----:B------:R-:W-:Y:S05]  /*12f0*/  @!P0 EXIT ;  /* 0x000000000000894d */ /* 0x000fea0003800000 */
[----:B------:R-:W0:Y:S01]  /*1300*/  LDS R9, [R9] ;  /* 0x0000000009097984 */ /* 0x000e220000000800 */
[----:B-1----:R-:W-:-:S05]  /*1310*/  IMAD.HI R2, R8, 0x2aaaaaab, RZ ;  /* 0x2aaaaaab08027827 */ /* 0x002fca00078e02ff */
[----:B------:R-:W-:-:S04]  /*1320*/  SHF.R.U32.HI R3, RZ, 0x1f, R2 ;  /* 0x0000001fff037819 */ /* 0x000fc80000011602 */
[----:B------:R-:W-:-:S05]  /*1330*/  LEA.HI.SX32 R3, R2, R3, 0x1a ;  /* 0x0000000302037211 */ /* 0x000fca00078fd2ff */
[----:B------:R-:W-:-:S04]  /*1340*/  IMAD R5, R3, -0x180, R8 ;  /* 0xfffffe8003057824 */ /* 0x000fc800078e0208 */
[----:B------:R-:W-:-:S04]  /*1350*/  IMAD R0, R5, 0x3c1, R0 ;  /* 0x000003c105007824 */ /* 0x000fc800078e0200 */
[----:B------:R-:W-:-:S04]  /*1360*/  IMAD R3, R3, 0xff440, R0 ;  /* 0x000ff44003037824 */ /* 0x000fc800078e0200 */
[----:B------:R-:W-:-:S05]  /*1370*/  IMAD.WIDE R10, R3, 0x4, R10 ;  /* 0x00000004030a7825 */ /* 0x000fca00078e020a */
[----:B0-----:R-:W-:Y:S01]  /*1380*/  STG.E desc[UR6][R10.64], R9 ;  /* 0x000000090a007986 */ /* 0x001fe2000c101906 */
[----:B------:R-:W-:Y:S05]  /*1390*/  EXIT ;  /* 0x000000000000794d */ /* 0x000fea0003800000 */
.L_x_0:
[----:B------:R-:W-:-:S00]  /*13a0*/  BRA `(.L_x_0) ;  /* 0xfffffffc00fc7947 */ /* 0x000fc0000383ffff */
[----:B------:R-:W-:-:S00]  /*13b0*/  NOP ;  /* 0x0000000000007918 */ /* 0x000fc00000000000 */
        /* <DEDUP_REMOVED lines=12> */
.L_x_1:


//--------------------- .nv.global.init           --------------------------
	.section	.nv.global.init,"aw",@progbits
.nv.global.init:
	.type		_$_str,@object
	.size		_$_str,(_$_str_$_2 - _$_str)
_$_str:
        /*0000*/ 	.byte	0x5f, 0x5f, 0x43, 0x55, 0x44, 0x41, 0x5f, 0x46, 0x54, 0x5a, 0x00
	.type		_$_str_$_2,@object
	.size		_$_str_$_2,(.L_1 - _$_str_$_2)
_$_str_$_2:
        /*000b*/ 	.byte	0x5f, 0x5f, 0x43, 0x55, 0x44, 0x41, 0x5f, 0x50, 0x52, 0x45, 0x43, 0x5f, 0x53, 0x51, 0x52, 0x54
        /*001b*/ 	.byte	0x00
.L_1:


//--------------------- .nv.shared.triton_poi_fused__native_batch_norm_legit_no_training_relu_6 --------------------------
	.section	.nv.shared.triton_poi_fused__native_batch_norm_legit_no_training_relu_6,"aw",@nobits
	.sectionflags	@""
	.align	16
	.zero		1024


//--------------------- .nv.constant0.triton_poi_fused__native_batch_norm_legit_no_training_relu_6 --------------------------
	.section	.nv.constant0.triton_poi_fused__native_batch_norm_legit_no_training_relu_6,"a",@progbits
	.sectionflags	@""
	.align	4
.nv.constant0.triton_poi_fused__native_batch_norm_legit_no_training_relu_6:
	.zero		584
